//
// Generated by NVIDIA NVVM Compiler
//
// Compiler Build ID: CL-36424714
// Cuda compilation tools, release 13.0, V13.0.88
// Based on NVVM 20.0.0
//

.version 9.0
.target sm_100
.address_size 64

	// .globl	_Z6kernelPfS_S_i

.visible .entry _Z6kernelPfS_S_i(
	.param .u64 .ptr .align 1 _Z6kernelPfS_S_i_param_0,
	.param .u64 .ptr .align 1 _Z6kernelPfS_S_i_param_1,
	.param .u64 .ptr .align 1 _Z6kernelPfS_S_i_param_2,
	.param .u32 _Z6kernelPfS_S_i_param_3
)
{
	.reg .pred 	%p<2>;
	.reg .b32 	%r<6>;
	.reg .b32 	%f<4>;
	.reg .b64 	%rd<11>;

	ld.param.u64 	%rd1, [_Z6kernelPfS_S_i_param_0];
	ld.param.u64 	%rd2, [_Z6kernelPfS_S_i_param_1];
	ld.param.u64 	%rd3, [_Z6kernelPfS_S_i_param_2];
	ld.param.u32 	%r2, [_Z6kernelPfS_S_i_param_3];
	mov.u32 	%r3, %ctaid.x;
	mov.u32 	%r4, %ntid.x;
	mov.u32 	%r5, %tid.x;
	mad.lo.s32 	%r1, %r3, %r4, %r5;
	setp.ge.s32 	%p1, %r1, %r2;
	@%p1 bra 	$L__BB0_2;
	cvta.to.global.u64 	%rd4, %rd1;
	cvta.to.global.u64 	%rd5, %rd2;
	cvta.to.global.u64 	%rd6, %rd3;
	mul.wide.s32 	%rd7, %r1, 4;
	add.s64 	%rd8, %rd4, %rd7;
	ld.global.f32 	%f1, [%rd8];
	add.s64 	%rd9, %rd5, %rd7;
	ld.global.f32 	%f2, [%rd9];
	add.f32 	%f3, %f1, %f2;
	add.s64 	%rd10, %rd6, %rd7;
	st.global.f32 	[%rd10], %f3;
$L__BB0_2:
	ret;

}
	// .globl	_Z11kernel_mul2Pfi
.visible .entry _Z11kernel_mul2Pfi(
	.param .u64 .ptr .align 1 _Z11kernel_mul2Pfi_param_0,
	.param .u32 _Z11kernel_mul2Pfi_param_1
)
{
	.reg .pred 	%p<2>;
	.reg .b32 	%r<6>;
	.reg .b32 	%f<3>;
	.reg .b64 	%rd<5>;

	ld.param.u64 	%rd1, [_Z11kernel_mul2Pfi_param_0];
	ld.param.u32 	%r2, [_Z11kernel_mul2Pfi_param_1];
	mov.u32 	%r3, %ctaid.x;
	mov.u32 	%r4, %ntid.x;
	mov.u32 	%r5, %tid.x;
	mad.lo.s32 	%r1, %r3, %r4, %r5;
	setp.ge.s32 	%p1, %r1, %r2;
	@%p1 bra 	$L__BB1_2;
	cvta.to.global.u64 	%rd2, %rd1;
	mul.wide.s32 	%rd3, %r1, 4;
	add.s64 	%rd4, %rd2, %rd3;
	ld.global.f32 	%f1, [%rd4];
	fma.rn.f32 	%f2, %f1, 0f40000000, 0f3F800000;
	st.global.f32 	[%rd4], %f2;
$L__BB1_2:
	ret;

}


// ===== COMPILED SASS (sm_100) =====

	.target	sm_100

	.elftype	@"ET_EXEC"


//--------------------- .note.nv.tkinfo           --------------------------
	.section	.note.nv.tkinfo,"",@"SHT_NOTE"
	.sectionflags	@"SHF_NOTE_NV_TKINFO"
	.tkinfo
        /*0018*/ 	.word	0x00000002
        /*0030*/ 	.string	""
        /*0030*/ 	.string	"ptxas"
        /*0030*/ 	.string	"Cuda compilation tools, release 13.0, V13.0.88"
        /*0030*/ 	.string	"Build cuda_13.0.r13.0/compiler.36424714_0"
        /*0030*/ 	.string	"-arch sm_100 -m 64 "



//--------------------- .note.nv.cuinfo           --------------------------
	.section	.note.nv.cuinfo,"",@"SHT_NOTE"
	.sectionflags	@"SHF_NOTE_NV_CUINFO"
        /*0018*/ 	.short	0x0002
        /*001a*/ 	.short	0x0064
        /*001c*/ 	.short	0x0082
	.zero		2


//--------------------- .nv.info                  --------------------------
	.section	.nv.info,"",@"SHT_CUDA_INFO"
	.align	4


	//----- nvinfo : EIATTR_REGCOUNT
	.align		4
        /*0000*/ 	.byte	0x04, 0x2f
        /*0002*/ 	.short	(.L_1 - .L_0)
	.align		4
.L_0:
        /*0004*/ 	.word	index@(_Z6kernelPfS_S_i)
        /*0008*/ 	.word	0x0000000c


	//----- nvinfo : EIATTR_FRAME_SIZE
	.align		4
.L_1:
        /*000c*/ 	.byte	0x04, 0x11
        /*000e*/ 	.short	(.L_3 - .L_2)
	.align		4
.L_2:
        /*0010*/ 	.word	index@(_Z6kernelPfS_S_i)
        /*0014*/ 	.word	0x00000000


	//----- nvinfo : EIATTR_REGCOUNT
	.align		4
.L_3:
        /*0018*/ 	.byte	0x04, 0x2f
        /*001a*/ 	.short	(.L_5 - .L_4)
	.align		4
.L_4:
        /*001c*/ 	.word	index@(_Z11kernel_mul2Pfi)
        /*0020*/ 	.word	0x00000008


	//----- nvinfo : EIATTR_FRAME_SIZE
	.align		4
.L_5:
        /*0024*/ 	.byte	0x04, 0x11
        /*0026*/ 	.short	(.L_7 - .L_6)
	.align		4
.L_6:
        /*0028*/ 	.word	index@(_Z11kernel_mul2Pfi)
        /*002c*/ 	.word	0x00000000


	//----- nvinfo : EIATTR_MIN_STACK_SIZE
	.align		4
.L_7:
        /*0030*/ 	.byte	0x04, 0x12
        /*0032*/ 	.short	(.L_9 - .L_8)
	.align		4
.L_8:
        /*0034*/ 	.word	index@(_Z11kernel_mul2Pfi)
        /*0038*/ 	.word	0x00000000


	//----- nvinfo : EIATTR_MIN_STACK_SIZE
	.align		4
.L_9:
        /*003c*/ 	.byte	0x04, 0x12
        /*003e*/ 	.short	(.L_11 - .L_10)
	.align		4
.L_10:
        /*0040*/ 	.word	index@(_Z6kernelPfS_S_i)
        /*0044*/ 	.word	0x00000000
.L_11:


//--------------------- .nv.compat                --------------------------
	.section	.nv.compat,"",@"SHT_CUDA_COMPAT_INFO"
	.align	4
        /*0000*/ 	.byte	0x02, 0x09, 0x00, 0x00, 0x02, 0x02, 0x01, 0x00, 0x02, 0x05, 0x05, 0x00, 0x03, 0x07, 0x01, 0x01
        /*0010*/ 	.byte	0x02, 0x03, 0x00, 0x00, 0x02, 0x06, 0x01, 0x00, 0x04, 0x0b, 0x08, 0x00, 0x09, 0x00, 0x00, 0x00
        /*0020*/ 	.byte	0x00, 0x00, 0x00, 0x00


//--------------------- .nv.info._Z11kernel_mul2Pfi --------------------------
	.section	.nv.info._Z11kernel_mul2Pfi,"",@"SHT_CUDA_INFO"
	.sectionflags	@""
	.align	4


	//----- nvinfo : EIATTR_CUDA_API_VERSION
	.align		4
        /*0000*/ 	.byte	0x04, 0x37
        /*0002*/ 	.short	(.L_13 - .L_12)
.L_12:
        /*0004*/ 	.word	0x00000082


	//----- nvinfo : EIATTR_KPARAM_INFO
	.align		4
.L_13:
        /*0008*/ 	.byte	0x04, 0x17
        /*000a*/ 	.short	(.L_15 - .L_14)
.L_14:
        /*000c*/ 	.word	0x00000000
        /*0010*/ 	.short	0x0001
        /*0012*/ 	.short	0x0008
        /*0014*/ 	.byte	0x00, 0xf0, 0x11, 0x00


	//----- nvinfo : EIATTR_KPARAM_INFO
	.align		4
.L_15:
        /*0018*/ 	.byte	0x04, 0x17
        /*001a*/ 	.short	(.L_17 - .L_16)
.L_16:
        /*001c*/ 	.word	0x00000000
        /*0020*/ 	.short	0x0000
        /*0022*/ 	.short	0x0000
        /*0024*/ 	.byte	0x00, 0xf5, 0x21, 0x00


	//----- nvinfo : EIATTR_SPARSE_MMA_MASK
	.align		4
.L_17:
        /*0028*/ 	.byte	0x03, 0x50
        /*002a*/ 	.short	0x0000


	//----- nvinfo : EIATTR_MAXREG_COUNT
	.align		4
        /*002c*/ 	.byte	0x03, 0x1b
        /*002e*/ 	.short	0x00ff


	//----- nvinfo : EIATTR_MERCURY_ISA_VERSION
	.align		4
        /*0030*/ 	.byte	0x03, 0x5f
        /*0032*/ 	.short	0x0101


	//----- nvinfo : EIATTR_VRC_CTA_INIT_COUNT
	.align		4
        /*0034*/ 	.byte	0x02, 0x4a
	.zero		1
	.zero		1


	//----- nvinfo : EIATTR_EXIT_INSTR_OFFSETS
	.align		4
        /*0038*/ 	.byte	0x04, 0x1c
        /*003a*/ 	.short	(.L_19 - .L_18)


	//   ....[0]....
.L_18:
        /*003c*/ 	.word	0x00000070


	//   ....[1]....
        /*0040*/ 	.word	0x000000f0


	//----- nvinfo : EIATTR_CBANK_PARAM_SIZE
	.align		4
.L_19:
        /*0044*/ 	.byte	0x03, 0x19
        /*0046*/ 	.short	0x000c


	//----- nvinfo : EIATTR_PARAM_CBANK
	.align		4
        /*0048*/ 	.byte	0x04, 0x0a
        /*004a*/ 	.short	(.L_21 - .L_20)
	.align		4
.L_20:
        /*004c*/ 	.word	index@(.nv.constant0._Z11kernel_mul2Pfi)
        /*0050*/ 	.short	0x0380
        /*0052*/ 	.short	0x000c


	//----- nvinfo : EIATTR_SW_WAR
	.align		4
.L_21:
        /*0054*/ 	.byte	0x04, 0x36
        /*0056*/ 	.short	(.L_23 - .L_22)
.L_22:
        /*0058*/ 	.word	0x00000008
.L_23:


//--------------------- .nv.info._Z6kernelPfS_S_i --------------------------
	.section	.nv.info._Z6kernelPfS_S_i,"",@"SHT_CUDA_INFO"
	.sectionflags	@""
	.align	4


	//----- nvinfo : EIATTR_CUDA_API_VERSION
	.align		4
        /*0000*/ 	.byte	0x04, 0x37
        /*0002*/ 	.short	(.L_25 - .L_24)
.L_24:
        /*0004*/ 	.word	0x00000082


	//----- nvinfo : EIATTR_KPARAM_INFO
	.align		4
.L_25:
        /*0008*/ 	.byte	0x04, 0x17
        /*000a*/ 	.short	(.L_27 - .L_26)
.L_26:
        /*000c*/ 	.word	0x00000000
        /*0010*/ 	.short	0x0003
        /*0012*/ 	.short	0x0018
        /*0014*/ 	.byte	0x00, 0xf0, 0x11, 0x00


	//----- nvinfo : EIATTR_KPARAM_INFO
	.align		4
.L_27:
        /*0018*/ 	.byte	0x04, 0x17
        /*001a*/ 	.short	(.L_29 - .L_28)
.L_28:
        /*001c*/ 	.word	0x00000000
        /*0020*/ 	.short	0x0002
        /*0022*/ 	.short	0x0010
        /*0024*/ 	.byte	0x00, 0xf5, 0x21, 0x00


	//----- nvinfo : EIATTR_KPARAM_INFO
	.align		4
.L_29:
        /*0028*/ 	.byte	0x04, 0x17
        /*002a*/ 	.short	(.L_31 - .L_30)
.L_30:
        /*002c*/ 	.word	0x00000000
        /*0030*/ 	.short	0x0001
        /*0032*/ 	.short	0x0008
        /*0034*/ 	.byte	0x00, 0xf5, 0x21, 0x00


	//----- nvinfo : EIATTR_KPARAM_INFO
	.align		4
.L_31:
        /*0038*/ 	.byte	0x04, 0x17
        /*003a*/ 	.short	(.L_33 - .L_32)
.L_32:
        /*003c*/ 	.word	0x00000000
        /*0040*/ 	.short	0x0000
        /*0042*/ 	.short	0x0000
        /*0044*/ 	.byte	0x00, 0xf5, 0x21, 0x00


	//----- nvinfo : EIATTR_SPARSE_MMA_MASK
	.align		4
.L_33:
        /*0048*/ 	.byte	0x03, 0x50
        /*004a*/ 	.short	0x0000


	//----- nvinfo : EIATTR_MAXREG_COUNT
	.align		4
        /*004c*/ 	.byte	0x03, 0x1b
        /*004e*/ 	.short	0x00ff


	//----- nvinfo : EIATTR_MERCURY_ISA_VERSION
	.align		4
        /*0050*/ 	.byte	0x03, 0x5f
        /*0052*/ 	.short	0x0101


	//----- nvinfo : EIATTR_VRC_CTA_INIT_COUNT
	.align		4
        /*0054*/ 	.byte	0x02, 0x4a
	.zero		1
	.zero		1


	//----- nvinfo : EIATTR_EXIT_INSTR_OFFSETS
	.align		4
        /*0058*/ 	.byte	0x04, 0x1c
        /*005a*/ 	.short	(.L_35 - .L_34)


	//   ....[0]....
.L_34:
        /*005c*/ 	.word	0x00000070


	//   ....[1]....
        /*0060*/ 	.word	0x00000130


	//----- nvinfo : EIATTR_CBANK_PARAM_SIZE
	.align		4
.L_35:
        /*0064*/ 	.byte	0x03, 0x19
        /*0066*/ 	.short	0x001c


	//----- nvinfo : EIATTR_PARAM_CBANK
	.align		4
        /*0068*/ 	.byte	0x04, 0x0a
        /*006a*/ 	.short	(.L_37 - .L_36)
	.align		4
.L_36:
        /*006c*/ 	.word	index@(.nv.constant0._Z6kernelPfS_S_i)
        /*0070*/ 	.short	0x0380
        /*0072*/ 	.short	0x001c


	//----- nvinfo : EIATTR_SW_WAR
	.align		4
.L_37:
        /*0074*/ 	.byte	0x04, 0x36
        /*0076*/ 	.short	(.L_39 - .L_38)
.L_38:
        /*0078*/ 	.word	0x00000008
.L_39:


//--------------------- .nv.callgraph             --------------------------
	.section	.nv.callgraph,"",@"SHT_CUDA_CALLGRAPH"
	.align	4
	.sectionentsize	8
	.align		4
        /*0000*/ 	.word	0x00000000
	.align		4
        /*0004*/ 	.word	0xffffffff
	.align		4
        /*0008*/ 	.word	0x00000000
	.align		4
        /*000c*/ 	.word	0xfffffffe
	.align		4
        /*0010*/ 	.word	0x00000000
	.align		4
        /*0014*/ 	.word	0xfffffffd
	.align		4
        /*0018*/ 	.word	0x00000000
	.align		4
        /*001c*/ 	.word	0xfffffffc


//--------------------- .text._Z11kernel_mul2Pfi  --------------------------
	.section	.text._Z11kernel_mul2Pfi,"ax",@progbits
	.align	128
        .global         _Z11kernel_mul2Pfi
        .type           _Z11kernel_mul2Pfi,@function
        .size           _Z11kernel_mul2Pfi,(.L_x_2 - _Z11kernel_mul2Pfi)
        .other          _Z11kernel_mul2Pfi,@"STO_CUDA_ENTRY STV_DEFAULT"
_Z11kernel_mul2Pfi:
.text._Z11kernel_mul2Pfi:
[----:B------:R-:W-:Y:S01]  /*0000*/  LDC R1, c[0x0][0x37c] ;  /* 0x0000df00ff017b82 */ /* 0x000fe20000000800 */
[----:B------:R-:W0:Y:S07]  /*0010*/  S2R R0, SR_TID.X ;  /* 0x0000000000007919 */ /* 0x000e2e0000002100 */
[----:B------:R-:W0:Y:S01]  /*0020*/  S2UR UR4, SR_CTAID.X ;  /* 0x00000000000479c3 */ /* 0x000e220000002500 */
[----:B------:R-:W1:Y:S07]  /*0030*/  LDCU UR5, c[0x0][0x388] ;  /* 0x00007100ff0577ac */ /* 0x000e6e0008000800 */
[----:B------:R-:W0:Y:S02]  /*0040*/  LDC R5, c[0x0][0x360] ;  /* 0x0000d800ff057b82 */ /* 0x000e240000000800 */
[----:B0-----:R-:W-:-:S05]  /*0050*/  IMAD R5, R5, UR4, R0 ;  /* 0x0000000405057c24 */ /* 0x001fca000f8e0200 */
[----:B-1----:R-:W-:-:S13]  /*0060*/  ISETP.GE.AND P0, PT, R5, UR5, PT ;  /* 0x0000000505007c0c */ /* 0x002fda000bf06270 */
[----:B------:R-:W-:Y:S05]  /*0070*/  @P0 EXIT ;  /* 0x000000000000094d */ /* 0x000fea0003800000 */
[----:B------:R-:W0:Y:S01]  /*0080*/  LDC.64 R2, c[0x0][0x380] ;  /* 0x0000e000ff027b82 */ /* 0x000e220000000a00 */
[----:B------:R-:W1:Y:S01]  /*0090*/  LDCU.64 UR4, c[0x0][0x358] ;  /* 0x00006b00ff0477ac */ /* 0x000e620008000a00 */
[----:B0-----:R-:W-:-:S05]  /*00a0*/  IMAD.WIDE R2, R5, 0x4, R2 ;  /* 0x0000000405027825 */ /* 0x001fca00078e0202 */
[----:B-1----:R-:W2:Y:S01]  /*00b0*/  LDG.E R0, desc[UR4][R2.64] ;  /* 0x0000000402007981 */ /* 0x002ea2000c1e1900 */
[----:B------:R-:W-:-:S05]  /*00c0*/  HFMA2 R5, -RZ, RZ, 2, 0 ;  /* 0x40000000ff057431 */ /* 0x000fca00000001ff */
[----:B--2---:R-:W-:-:S05]  /*00d0*/  FFMA R5, R0, R5, 1 ;  /* 0x3f80000000057423 */ /* 0x004fca0000000005 */
[----:B------:R-:W-:Y:S01]  /*00e0*/  STG.E desc[UR4][R2.64], R5 ;  /* 0x0000000502007986 */ /* 0x000fe2000c101904 */
[----:B------:R-:W-:Y:S05]  /*00f0*/  EXIT ;  /* 0x000000000000794d */ /* 0x000fea0003800000 */
.L_x_0:
[----:B------:R-:W-:-:S00]  /*0100*/  BRA `(.L_x_0) ;  /* 0xfffffffc00fc7947 */ /* 0x000fc0000383ffff */
[----:B------:R-:W-:-:S00]  /*0110*/  NOP ;  /* 0x0000000000007918 */ /* 0x000fc00000000000 */
        /* <DEDUP_REMOVED lines=14> */
.L_x_2:


//--------------------- .text._Z6kernelPfS_S_i    --------------------------
	.section	.text._Z6kernelPfS_S_i,"ax",@progbits
	.align	128
        .global         _Z6kernelPfS_S_i
        .type           _Z6kernelPfS_S_i,@function
        .size           _Z6kernelPfS_S_i,(.L_x_3 - _Z6kernelPfS_S_i)
        .other          _Z6kernelPfS_S_i,@"STO_CUDA_ENTRY STV_DEFAULT"
_Z6kernelPfS_S_i:
.text._Z6kernelPfS_S_i:
        /* <DEDUP_REMOVED lines=9> */
[----:B------:R-:W1:Y:S07]  /*0090*/  LDCU.64 UR4, c[0x0][0x358] ;  /* 0x00006b00ff0477ac */ /* 0x000e6e0008000a00 */
[----:B------:R-:W2:Y:S08]  /*00a0*/  LDC.64 R4, c[0x0][0x388] ;  /* 0x0000e200ff047b82 */ /* 0x000eb00000000a00 */
[----:B------:R-:W3:Y:S01]  /*00b0*/  LDC.64 R6, c[0x0][0x390] ;  /* 0x0000e400ff067b82 */ /* 0x000ee20000000a00 */
[----:B0-----:R-:W-:-:S06]  /*00c0*/  IMAD.WIDE R2, R9, 0x4, R2 ;  /* 0x0000000409027825 */ /* 0x001fcc00078e0202 */
[----:B-1----:R-:W4:Y:S01]  /*00d0*/  LDG.E R2, desc[UR4][R2.64] ;  /* 0x0000000402027981 */ /* 0x002f22000c1e1900 */
[----:B--2---:R-:W-:-:S06]  /*00e0*/  IMAD.WIDE R4, R9, 0x4, R4 ;  /* 0x0000000409047825 */ /* 0x004fcc00078e0204 */
[----:B------:R-:W4:Y:S01]  /*00f0*/  LDG.E R5, desc[UR4][R4.64] ;  /* 0x0000000404057981 */ /* 0x000f22000c1e1900 */
[----:B---3--:R-:W-:-:S04]  /*0100*/  IMAD.WIDE R6, R9, 0x4, R6 ;  /* 0x0000000409067825 */ /* 0x008fc800078e0206 */
[----:B----4-:R-:W-:-:S05]  /*0110*/  FADD R9, R2, R5 ;  /* 0x0000000502097221 */ /* 0x010fca0000000000 */
[----:B------:R-:W-:Y:S01]  /*0120*/  STG.E desc[UR4][R6.64], R9 ;  /* 0x0000000906007986 */ /* 0x000fe2000c101904 */
[----:B------:R-:W-:Y:S05]  /*0130*/  EXIT ;  /* 0x000000000000794d */ /* 0x000fea0003800000 */
.L_x_1:
        /* <DEDUP_REMOVED lines=12> */
.L_x_3:


//--------------------- .nv.shared.reserved.0     --------------------------
	.section	.nv.shared.reserved.0,"aw",@nobits
	.weak		__nv_reservedSMEM_offset_0_alias
	.size		__nv_reservedSMEM_offset_0_alias, 0, 64
	.other		__nv_reservedSMEM_offset_0_alias,@"STO_CUDA_RESERVED_SHARED STV_DEFAULT"
__nv_reservedSMEM_offset_0_alias:
	.zero		0
	.zero		64


//--------------------- .nv.constant0._Z11kernel_mul2Pfi --------------------------
	.section	.nv.constant0._Z11kernel_mul2Pfi,"a",@progbits
	.sectionflags	@""
	.align	4
.nv.constant0._Z11kernel_mul2Pfi:
	.zero		908


//--------------------- .nv.constant0._Z6kernelPfS_S_i --------------------------
	.section	.nv.constant0._Z6kernelPfS_S_i,"a",@progbits
	.sectionflags	@""
	.align	4
.nv.constant0._Z6kernelPfS_S_i:
	.zero		924


//--------------------- SYMBOLS --------------------------

	.type		.nv.reservedSmem.offset0,@object
	.size		.nv.reservedSmem.offset0,0x4
